// Advent of code 2021
//
// Day 0 "solution" - test file that prints "Hello world"

.version 7.3
.target sm_75
.address_size 64

.extern .func  (.param .b32 chars_written) vprintf(.param .b64 fmt);

.const .align 1 .b8 hello_world[13] = {72, 101, 108, 108, 111, 32, 119, 111, 114, 108, 100, 10, 0};

.visible .func  (.param .b32 exc_ptr) part2(.param .b64 return_value, .param .b64 input_ptr, .param .b64 input_len)
{
    .reg .b32     %r<1>;
    .reg .b64     %rd<2>;

    mov.u64     %rd0, hello_world;
    cvta.const.u64     %rd1, %rd0;

    {
        .param .b64 fmt;
        st.param.b64     [fmt], %rd1;
        .param .b32 chars_written;

        call.uni (chars_written), vprintf, (fmt);
    }

    mov.u32     %r0, 0;
    st.param.b32     [exc_ptr], %r0;
    ret;
}


// ===== COMPILED SASS (sm_100) =====

	.target	sm_100

	.elftype	@"ET_EXEC"


//--------------------- .note.nv.tkinfo           --------------------------
	.section	.note.nv.tkinfo,"",@"SHT_NOTE"
	.sectionflags	@"SHF_NOTE_NV_TKINFO"
	.tkinfo
        /*0018*/ 	.word	0x00000002
        /*0030*/ 	.string	""
        /*0030*/ 	.string	"ptxas"
        /*0030*/ 	.string	"Cuda compilation tools, release 13.0, V13.0.88"
        /*0030*/ 	.string	"Build cuda_13.0.r13.0/compiler.36424714_0"
        /*0030*/ 	.string	"-arch sm_100 "



//--------------------- .note.nv.cuinfo           --------------------------
	.section	.note.nv.cuinfo,"",@"SHT_NOTE"
	.sectionflags	@"SHF_NOTE_NV_CUINFO"
        /*0018*/ 	.short	0x0002
        /*001a*/ 	.short	0x004b
        /*001c*/ 	.short	0x0082
	.zero		2


//--------------------- .nv.info                  --------------------------
	.section	.nv.info,"",@"SHT_CUDA_INFO"
	.align	4


	//----- nvinfo : EIATTR_MERCURY_ISA_VERSION
	.align		4
        /*0000*/ 	.byte	0x03, 0x5f
        /*0002*/ 	.short	0x0101


//--------------------- .nv.compat                --------------------------
	.section	.nv.compat,"",@"SHT_CUDA_COMPAT_INFO"
	.align	4
        /*0000*/ 	.byte	0x02, 0x09, 0x00, 0x00, 0x02, 0x02, 0x01, 0x00, 0x02, 0x05, 0x05, 0x00, 0x03, 0x07, 0x01, 0x01
        /*0010*/ 	.byte	0x02, 0x03, 0x00, 0x00, 0x02, 0x06, 0x01, 0x00, 0x04, 0x0b, 0x08, 0x00, 0x00, 0x00, 0x00, 0x00
        /*0020*/ 	.byte	0x00, 0x00, 0x00, 0x00


//--------------------- .nv.callgraph             --------------------------
	.section	.nv.callgraph,"",@"SHT_CUDA_CALLGRAPH"
	.align	4
	.sectionentsize	8
	.align		4
        /*0000*/ 	.word	0x00000000
	.align		4
        /*0004*/ 	.word	0xffffffff
	.align		4
        /*0008*/ 	.word	0x00000000
	.align		4
        /*000c*/ 	.word	0xfffffffe
	.align		4
        /*0010*/ 	.word	0x00000000
	.align		4
        /*0014*/ 	.word	0xfffffffd
	.align		4
        /*0018*/ 	.word	0x00000000
	.align		4
        /*001c*/ 	.word	0xfffffffc


//--------------------- .nv.constant3             --------------------------
	.section	.nv.constant3,"a",@progbits
.nv.constant3:
	.type		hello_world,@object
	.size		hello_world,(.L_0 - hello_world)
hello_world:
        /*0000*/ 	.byte	0x48, 0x65, 0x6c, 0x6c, 0x6f, 0x20, 0x77, 0x6f, 0x72, 0x6c, 0x64, 0x0a, 0x00
.L_0:


//--------------------- .nv.shared.reserved.0     --------------------------
	.section	.nv.shared.reserved.0,"aw",@nobits
	.weak		__nv_reservedSMEM_offset_0_alias
	.size		__nv_reservedSMEM_offset_0_alias, 0, 64
	.other		__nv_reservedSMEM_offset_0_alias,@"STO_CUDA_RESERVED_SHARED STV_DEFAULT"
__nv_reservedSMEM_offset_0_alias:
	.zero		0
	.zero		64


//--------------------- SYMBOLS --------------------------

	.type		.nv.reservedSmem.offset0,@object
	.size		.nv.reservedSmem.offset0,0x4
